	.headerflags	@"EF_CUDA_TEXMODE_UNIFIED EF_CUDA_64BIT_ADDRESS EF_CUDA_ACCELERATORS EF_CUDA_SM90 EF_CUDA_VIRTUAL_SM(EF_CUDA_SM90)"
	.elftype	@"ET_EXEC"


//--------------------- .nv.info                  --------------------------
	.section	.nv.info,"",@"SHT_CUDA_INFO"
	.align	4


	//----- nvinfo : EIATTR_REGCOUNT
	.align		4
        /*0000*/ 	.byte	0x04, 0x2f
        /*0002*/ 	.short	(.L_1 - .L_0)
	.align		4
.L_0:
        /*0004*/ 	.word	index@(triton_poi_fused_argmin_11)
        /*0008*/ 	.word	0x0000000c


	//----- nvinfo : EIATTR_MIN_STACK_SIZE
	.align		4
.L_1:
        /*000c*/ 	.byte	0x04, 0x12
        /*000e*/ 	.short	(.L_3 - .L_2)
	.align		4
.L_2:
        /*0010*/ 	.word	index@(triton_poi_fused_argmin_11)
        /*0014*/ 	.word	0x00000000


	//----- nvinfo : EIATTR_FRAME_SIZE
	.align		4
.L_3:
        /*0018*/ 	.byte	0x04, 0x11
        /*001a*/ 	.short	(.L_5 - .L_4)
	.align		4
.L_4:
        /*001c*/ 	.word	index@(triton_poi_fused_argmin_11)
        /*0020*/ 	.word	0x00000000


	//----- nvinfo : EIATTR_MIN_STACK_SIZE
	.align		4
.L_5:
        /*0024*/ 	.byte	0x04, 0x12
        /*0026*/ 	.short	(.L_7 - .L_6)
	.align		4
.L_6:
        /*0028*/ 	.word	index@(triton_poi_fused_argmin_11)
        /*002c*/ 	.word	0x00000000
.L_7:


//--------------------- .nv.info.triton_poi_fused_argmin_11 --------------------------
	.section	.nv.info.triton_poi_fused_argmin_11,"",@"SHT_CUDA_INFO"
	.sectionflags	@""
	.align	4


	//----- nvinfo : EIATTR_CUDA_API_VERSION
	.align		4
        /*0000*/ 	.byte	0x04, 0x37
        /*0002*/ 	.short	(.L_9 - .L_8)
.L_8:
        /*0004*/ 	.word	0x0000007c


	//----- nvinfo : EIATTR_KPARAM_INFO
	.align		4
.L_9:
        /*0008*/ 	.byte	0x04, 0x17
        /*000a*/ 	.short	(.L_11 - .L_10)
.L_10:
        /*000c*/ 	.word	0x00000000
        /*0010*/ 	.short	0x0002
        /*0012*/ 	.short	0x0010
        /*0014*/ 	.byte	0x00, 0xf0, 0x11, 0x00


	//----- nvinfo : EIATTR_KPARAM_INFO
	.align		4
.L_11:
        /*0018*/ 	.byte	0x04, 0x17
        /*001a*/ 	.short	(.L_13 - .L_12)
.L_12:
        /*001c*/ 	.word	0x00000000
        /*0020*/ 	.short	0x0001
        /*0022*/ 	.short	0x0008
        /*0024*/ 	.byte	0x00, 0xf4, 0x21, 0x00


	//----- nvinfo : EIATTR_KPARAM_INFO
	.align		4
.L_13:
        /*0028*/ 	.byte	0x04, 0x17
        /*002a*/ 	.short	(.L_15 - .L_14)
.L_14:
        /*002c*/ 	.word	0x00000000
        /*0030*/ 	.short	0x0000
        /*0032*/ 	.short	0x0000
        /*0034*/ 	.byte	0x00, 0xf4, 0x21, 0x00


	//----- nvinfo : EIATTR_SPARSE_MMA_MASK
	.align		4
.L_15:
        /*0038*/ 	.byte	0x03, 0x50
        /*003a*/ 	.short	0x0000


	//----- nvinfo : EIATTR_MAXREG_COUNT
	.align		4
        /*003c*/ 	.byte	0x03, 0x1b
        /*003e*/ 	.short	0x00ff


	//----- nvinfo : EIATTR_EXIT_INSTR_OFFSETS
	.align		4
        /*0040*/ 	.byte	0x04, 0x1c
        /*0042*/ 	.short	(.L_17 - .L_16)


	//   ....[0]....
.L_16:
        /*0044*/ 	.word	0x000002e0


	//   ....[1]....
        /*0048*/ 	.word	0x00000310


	//----- nvinfo : EIATTR_REQNTID
	.align		4
.L_17:
        /*004c*/ 	.byte	0x04, 0x10
        /*004e*/ 	.short	(.L_19 - .L_18)
.L_18:
        /*0050*/ 	.word	0x00000020
        /*0054*/ 	.word	0x00000001
        /*0058*/ 	.word	0x00000001


	//----- nvinfo : EIATTR_CBANK_PARAM_SIZE
	.align		4
.L_19:
        /*005c*/ 	.byte	0x03, 0x19
        /*005e*/ 	.short	0x0014


	//----- nvinfo : EIATTR_PARAM_CBANK
	.align		4
        /*0060*/ 	.byte	0x04, 0x0a
        /*0062*/ 	.short	(.L_21 - .L_20)
	.align		4
.L_20:
        /*0064*/ 	.word	index@(.nv.constant0.triton_poi_fused_argmin_11)
        /*0068*/ 	.short	0x0210
        /*006a*/ 	.short	0x0014


	//----- nvinfo : EIATTR_SW_WAR
	.align		4
.L_21:
        /*006c*/ 	.byte	0x04, 0x36
        /*006e*/ 	.short	(.L_23 - .L_22)
.L_22:
        /*0070*/ 	.word	0x00000008
.L_23:


//--------------------- .nv.callgraph             --------------------------
	.section	.nv.callgraph,"",@"SHT_CUDA_CALLGRAPH"
	.align	4
	.sectionentsize	8
	.align		4
        /*0000*/ 	.word	0x00000000
	.align		4
        /*0004*/ 	.word	0xffffffff
	.align		4
        /*0008*/ 	.word	0x00000000
	.align		4
        /*000c*/ 	.word	0xfffffffe
	.align		4
        /*0010*/ 	.word	0x00000000
	.align		4
        /*0014*/ 	.word	0xfffffffd
	.align		4
        /*0018*/ 	.word	0x00000000
	.align		4
        /*001c*/ 	.word	0xfffffffc


//--------------------- .text.triton_poi_fused_argmin_11 --------------------------
	.section	.text.triton_poi_fused_argmin_11,"ax",@progbits
	.align	128
        .global         triton_poi_fused_argmin_11
        .type           triton_poi_fused_argmin_11,@function
        .size           triton_poi_fused_argmin_11,(.L_x_1 - triton_poi_fused_argmin_11)
        .other          triton_poi_fused_argmin_11,@"STO_CUDA_ENTRY STV_DEFAULT"
triton_poi_fused_argmin_11:
.text.triton_poi_fused_argmin_11:
[----:B------:R-:W0:Y:S02]  /*0000*/  LDC R1, c[0x0][0x28] ;  /* 0x00000a00ff017b82 */ /* 0x000e240000000800 */
[----:B------:R-:W1:Y:S01]  /*0010*/  S2R R8, SR_TID.X ;  /* 0x0000000000087919 */ /* 0x000e620000002100 */
[----:B------:R-:W2:Y:S01]  /*0020*/  LDC.64 R2, c[0x0][0x210] ;  /* 0x00008400ff027b82 */ /* 0x000ea20000000a00 */
[----:B------:R-:W-:Y:S01]  /*0030*/  ULDC.64 UR4, c[0x0][0x208] ;  /* 0x0000820000047ab9 */ /* 0x000fe20000000a00 */
[----:B------:R-:W3:Y:S01]  /*0040*/  S2R R5, SR_CTAID.X ;  /* 0x0000000000057919 */ /* 0x000ee20000002500 */
[----:B-1----:R-:W-:-:S05]  /*0050*/  LOP3.LUT R0, R8, 0x3, RZ, 0xc0, !PT ;  /* 0x0000000308007812 */ /* 0x002fca00078ec0ff */
[----:B---3--:R-:W-:Y:S02]  /*0060*/  IMAD R5, R5, 0x4, R0 ;  /* 0x0000000405057824 */ /* 0x008fe400078e0200 */
[----:B------:R-:W-:Y:S02]  /*0070*/  IMAD.MOV.U32 R0, RZ, RZ, RZ ;  /* 0x000000ffff007224 */ /* 0x000fe400078e00ff */
[C---:B------:R-:W-:Y:S01]  /*0080*/  IMAD.SHL.U32 R7, R5.reuse, 0x4, RZ ;  /* 0x0000000405077824 */ /* 0x040fe200078e00ff */
[----:B------:R-:W-:-:S03]  /*0090*/  ISETP.GE.AND P0, PT, R5, 0x4, PT ;  /* 0x000000040500780c */ /* 0x000fc60003f06270 */
[----:B--2---:R-:W-:Y:S01]  /*00a0*/  IMAD.WIDE R2, R7, 0x4, R2 ;  /* 0x0000000407027825 */ /* 0x004fe200078e0202 */
[----:B------:R-:W-:-:S09]  /*00b0*/  CS2R R6, SRZ ;  /* 0x0000000000067805 */ /* 0x000fd2000001ff00 */
[----:B------:R-:W2:Y:S04]  /*00c0*/  @!P0 LDG.E.EL R0, desc[UR4][R2.64] ;  /* 0x0000000402008981 */ /* 0x000ea8000c2e1900 */
[----:B------:R-:W3:Y:S01]  /*00d0*/  @!P0 LDG.E.EL R7, desc[UR4][R2.64+0x4] ;  /* 0x0000040402078981 */ /* 0x000ee2000c2e1900 */
[----:B------:R-:W-:-:S03]  /*00e0*/  IMAD.MOV.U32 R4, RZ, RZ, RZ ;  /* 0x000000ffff047224 */ /* 0x000fc600078e00ff */
[----:B------:R-:W4:Y:S04]  /*00f0*/  @!P0 LDG.E.EL R6, desc[UR4][R2.64+0xc] ;  /* 0x00000c0402068981 */ /* 0x000f28000c2e1900 */
[----:B------:R1:W5:Y:S02]  /*0100*/  @!P0 LDG.E.EL R4, desc[UR4][R2.64+0x8] ;  /* 0x0000080402048981 */ /* 0x000364000c2e1900 */
[----:B-1----:R-:W1:Y:S02]  /*0110*/  LDC.64 R2, c[0x0][0x218] ;  /* 0x00008600ff027b82 */ /* 0x002e640000000a00 */
[----:B-1----:R-:W-:Y:S01]  /*0120*/  IMAD.WIDE R2, R5, 0x8, R2 ;  /* 0x0000000805027825 */ /* 0x002fe200078e0202 */
[----:B--2---:R-:W-:-:S04]  /*0130*/  FSETP.NAN.AND P0, PT, R0, R0, PT ;  /* 0x000000000000720b */ /* 0x004fc80003f08000 */
[CC--:B---3--:R-:W-:Y:S02]  /*0140*/  FSETP.NUM.AND P1, PT, R7.reuse, R7.reuse, P0 ;  /* 0x000000070700720b */ /* 0x0c8fe40000727000 */
[-C--:B------:R-:W-:Y:S02]  /*0150*/  FSETP.NAN.AND P2, PT, R7, R7.reuse, P0 ;  /* 0x000000070700720b */ /* 0x080fe40000748000 */
[CC--:B------:R-:W-:Y:S02]  /*0160*/  FSETP.LT.OR P0, PT, R0.reuse, R7.reuse, P1 ;  /* 0x000000070000720b */ /* 0x0c0fe40000f01400 */
[----:B------:R-:W-:-:S04]  /*0170*/  FSETP.EQ.OR P2, PT, R0, R7, P2 ;  /* 0x000000070000720b */ /* 0x000fc80001742400 */
[----:B------:R-:W-:-:S04]  /*0180*/  PLOP3.LUT P0, PT, P0, P2, PT, 0xa8, 0x0 ;  /* 0x000000000000781c */ /* 0x000fc80000705570 */
[----:B------:R-:W-:-:S04]  /*0190*/  FSEL R7, R0, R7, P0 ;  /* 0x0000000700077208 */ /* 0x000fc80000000000 */
[----:B------:R-:W-:-:S04]  /*01a0*/  FSETP.NAN.AND P1, PT, R7, R7, PT ;  /* 0x000000070700720b */ /* 0x000fc80003f28000 */
[CC--:B-----5:R-:W-:Y:S02]  /*01b0*/  FSETP.NUM.AND P2, PT, R4.reuse, R4.reuse, P1 ;  /* 0x000000040400720b */ /* 0x0e0fe40000f47000 */
[-C--:B------:R-:W-:Y:S02]  /*01c0*/  FSETP.NAN.AND P1, PT, R4, R4.reuse, P1 ;  /* 0x000000040400720b */ /* 0x080fe40000f28000 */
[CC--:B------:R-:W-:Y:S02]  /*01d0*/  FSETP.LT.OR P2, PT, R7.reuse, R4.reuse, P2 ;  /* 0x000000040700720b */ /* 0x0c0fe40001741400 */
[----:B------:R-:W-:-:S04]  /*01e0*/  FSETP.EQ.OR P1, PT, R7, R4, P1 ;  /* 0x000000040700720b */ /* 0x000fc80000f22400 */
[----:B------:R-:W-:Y:S02]  /*01f0*/  PLOP3.LUT P1, PT, P2, P1, PT, 0xa8, 0x0 ;  /* 0x000000000000781c */ /* 0x000fe40001723570 */
[----:B------:R-:W-:Y:S02]  /*0200*/  SEL R9, RZ, 0x1, P0 ;  /* 0x00000001ff097807 */ /* 0x000fe40000000000 */
[----:B------:R-:W-:Y:S02]  /*0210*/  FSEL R7, R7, R4, P1 ;  /* 0x0000000407077208 */ /* 0x000fe40000800000 */
[----:B------:R-:W-:Y:S02]  /*0220*/  SEL R9, R9, 0x2, P1 ;  /* 0x0000000209097807 */ /* 0x000fe40000800000 */
[----:B------:R-:W-:Y:S02]  /*0230*/  FSETP.NAN.AND P1, PT, R7, R7, PT ;  /* 0x000000070700720b */ /* 0x000fe40003f28000 */
[----:B------:R-:W-:-:S02]  /*0240*/  LOP3.LUT P0, RZ, R8, 0x1c, RZ, 0xc0, !PT ;  /* 0x0000001c08ff7812 */ /* 0x000fc4000780c0ff */
[-C--:B----4-:R-:W-:Y:S02]  /*0250*/  FSETP.NAN.AND P2, PT, R6, R6.reuse, PT ;  /* 0x000000060600720b */ /* 0x090fe40003f48000 */
[----:B------:R-:W-:Y:S02]  /*0260*/  SEL R4, R9, 0x3, P1 ;  /* 0x0000000309047807 */ /* 0x000fe40000800000 */
[----:B------:R-:W-:Y:S02]  /*0270*/  ISETP.LT.AND P0, PT, R5, 0x4, !P0 ;  /* 0x000000040500780c */ /* 0x000fe40004701270 */
[----:B------:R-:W-:Y:S02]  /*0280*/  FSETP.NEU.AND P3, PT, R7, R6, PT ;  /* 0x000000060700720b */ /* 0x000fe40003f6d000 */
[----:B------:R-:W-:-:S04]  /*0290*/  SEL R4, R4, 0x3, P2 ;  /* 0x0000000304047807 */ /* 0x000fc80001000000 */
[----:B------:R-:W-:Y:S02]  /*02a0*/  SEL R4, R9, R4, !P3 ;  /* 0x0000000409047207 */ /* 0x000fe40005800000 */
[----:B------:R-:W-:Y:S02]  /*02b0*/  FSETP.GEU.AND P3, PT, R7, R6, PT ;  /* 0x000000060700720b */ /* 0x000fe40003f6e000 */
[----:B------:R-:W-:-:S04]  /*02c0*/  @P1 SEL R4, R4, R9, P2 ;  /* 0x0000000904041207 */ /* 0x000fc80001000000 */
[----:B------:R-:W-:Y:S01]  /*02d0*/  SEL R4, R9, R4, !P3 ;  /* 0x0000000409047207 */ /* 0x000fe20005800000 */
[----:B------:R-:W-:Y:S06]  /*02e0*/  @!P0 EXIT ;  /* 0x000000000000894d */ /* 0x000fec0003800000 */
[----:B------:R-:W-:-:S05]  /*02f0*/  IMAD.MOV.U32 R5, RZ, RZ, RZ ;  /* 0x000000ffff057224 */ /* 0x000fca00078e00ff */
[----:B------:R-:W-:Y:S01]  /*0300*/  STG.E.64 desc[UR4][R2.64], R4 ;  /* 0x0000000402007986 */ /* 0x000fe2000c101b04 */
[----:B------:R-:W-:Y:S05]  /*0310*/  EXIT ;  /* 0x000000000000794d */ /* 0x000fea0003800000 */
.L_x_0:
[----:B------:R-:W-:-:S00]  /*0320*/  BRA `(.L_x_0) ;  /* 0xfffffffc00fc7947 */ /* 0x000fc0000383ffff */
[----:B------:R-:W-:-:S00]  /*0330*/  NOP ;  /* 0x0000000000007918 */ /* 0x000fc00000000000 */
        /* <DEDUP_REMOVED lines=12> */
.L_x_1:


//--------------------- .nv.constant0.triton_poi_fused_argmin_11 --------------------------
	.section	.nv.constant0.triton_poi_fused_argmin_11,"a",@progbits
	.sectionflags	@""
	.align	4
.nv.constant0.triton_poi_fused_argmin_11:
	.zero		548
